//
// Generated by NVIDIA NVVM Compiler
//
// Compiler Build ID: CL-36424714
// Cuda compilation tools, release 13.0, V13.0.88
// Based on NVVM 20.0.0
//

.version 9.0
.target sm_100
.address_size 64

	// .globl	_Z11device_blurPhS_
// _ZZ11device_blurPhS_E2As has been demoted

.visible .entry _Z11device_blurPhS_(
	.param .u64 .ptr .align 1 _Z11device_blurPhS__param_0,
	.param .u64 .ptr .align 1 _Z11device_blurPhS__param_1
)
{
	.reg .pred 	%p<7>;
	.reg .b16 	%rs<33>;
	.reg .b32 	%r<22>;
	.reg .b64 	%rd<13>;
	.reg .b64 	%fd<35>;
	// demoted variable
	.shared .align 1 .b8 _ZZ11device_blurPhS_E2As[1536];
	ld.param.u64 	%rd3, [_Z11device_blurPhS__param_0];
	ld.param.u64 	%rd2, [_Z11device_blurPhS__param_1];
	cvta.to.global.u64 	%rd1, %rd3;
	mov.u32 	%r1, %tid.x;
	mov.u32 	%r2, %ctaid.x;
	setp.eq.s32 	%p1, %r2, 0;
	mov.u32 	%r5, _ZZ11device_blurPhS_E2As;
	add.s32 	%r3, %r5, %r1;
	@%p1 bra 	$L__BB0_2;
	shl.b32 	%r6, %r2, 9;
	add.s32 	%r7, %r6, %r1;
	add.s32 	%r8, %r7, -512;
	cvt.u64.u32 	%rd4, %r8;
	add.s64 	%rd5, %rd1, %rd4;
	ld.global.u8 	%rs4, [%rd5];
	st.shared.u8 	[%r3], %rs4;
	setp.eq.s32 	%p2, %r2, 511;
	@%p2 bra 	$L__BB0_3;
$L__BB0_2:
	shl.b32 	%r9, %r2, 9;
	add.s32 	%r10, %r9, %r1;
	add.s32 	%r11, %r10, 512;
	cvt.u64.u32 	%rd6, %r11;
	add.s64 	%rd7, %rd1, %rd6;
	ld.global.u8 	%rs5, [%rd7];
	st.shared.u8 	[%r3+1024], %rs5;
$L__BB0_3:
	shl.b32 	%r12, %r2, 9;
	add.s32 	%r4, %r12, %r1;
	cvt.u64.u32 	%rd8, %r4;
	add.s64 	%rd9, %rd1, %rd8;
	ld.global.u8 	%rs6, [%rd9];
	st.shared.u8 	[%r3+512], %rs6;
	bar.sync 	0;
	setp.eq.s32 	%p3, %r2, 0;
	@%p3 bra 	$L__BB0_8;
	setp.eq.s32 	%p4, %r2, 511;
	@%p4 bra 	$L__BB0_8;
	setp.eq.s32 	%p5, %r1, 0;
	@%p5 bra 	$L__BB0_8;
	setp.eq.s32 	%p6, %r1, 511;
	@%p6 bra 	$L__BB0_8;
	ld.shared.u8 	%rs7, [%r3+1023];
	cvt.rn.f64.u16 	%fd1, %rs7;
	div.rn.f64 	%fd2, %fd1, 0d4022000000000000;
	cvt.rzi.u32.f64 	%r13, %fd2;
	cvt.u16.u32 	%rs8, %r13;
	and.b16  	%rs9, %rs8, 255;
	ld.shared.u8 	%rs10, [%r3+1024];
	cvt.rn.f64.u16 	%fd3, %rs10;
	div.rn.f64 	%fd4, %fd3, 0d4022000000000000;
	cvt.rn.f64.u16 	%fd5, %rs9;
	add.f64 	%fd6, %fd4, %fd5;
	cvt.rzi.u32.f64 	%r14, %fd6;
	cvt.u16.u32 	%rs11, %r14;
	and.b16  	%rs12, %rs11, 255;
	ld.shared.u8 	%rs13, [%r3+1025];
	cvt.rn.f64.u16 	%fd7, %rs13;
	div.rn.f64 	%fd8, %fd7, 0d4022000000000000;
	cvt.rn.f64.u16 	%fd9, %rs12;
	add.f64 	%fd10, %fd8, %fd9;
	cvt.rzi.u32.f64 	%r15, %fd10;
	cvt.u16.u32 	%rs14, %r15;
	and.b16  	%rs15, %rs14, 255;
	ld.shared.u8 	%rs16, [%r3+511];
	cvt.rn.f64.u16 	%fd11, %rs16;
	div.rn.f64 	%fd12, %fd11, 0d4022000000000000;
	cvt.rn.f64.u16 	%fd13, %rs15;
	add.f64 	%fd14, %fd12, %fd13;
	cvt.rzi.u32.f64 	%r16, %fd14;
	cvt.u16.u32 	%rs17, %r16;
	and.b16  	%rs18, %rs17, 255;
	ld.shared.u8 	%rs19, [%r3+512];
	cvt.rn.f64.u16 	%fd15, %rs19;
	div.rn.f64 	%fd16, %fd15, 0d4022000000000000;
	cvt.rn.f64.u16 	%fd17, %rs18;
	add.f64 	%fd18, %fd16, %fd17;
	cvt.rzi.u32.f64 	%r17, %fd18;
	cvt.u16.u32 	%rs20, %r17;
	and.b16  	%rs21, %rs20, 255;
	ld.shared.u8 	%rs22, [%r3+513];
	cvt.rn.f64.u16 	%fd19, %rs22;
	div.rn.f64 	%fd20, %fd19, 0d4022000000000000;
	cvt.rn.f64.u16 	%fd21, %rs21;
	add.f64 	%fd22, %fd20, %fd21;
	cvt.rzi.u32.f64 	%r18, %fd22;
	cvt.u16.u32 	%rs23, %r18;
	and.b16  	%rs24, %rs23, 255;
	ld.shared.u8 	%rs25, [%r3+-1];
	cvt.rn.f64.u16 	%fd23, %rs25;
	div.rn.f64 	%fd24, %fd23, 0d4022000000000000;
	cvt.rn.f64.u16 	%fd25, %rs24;
	add.f64 	%fd26, %fd24, %fd25;
	cvt.rzi.u32.f64 	%r19, %fd26;
	cvt.u16.u32 	%rs26, %r19;
	and.b16  	%rs27, %rs26, 255;
	ld.shared.u8 	%rs28, [%r3];
	cvt.rn.f64.u16 	%fd27, %rs28;
	div.rn.f64 	%fd28, %fd27, 0d4022000000000000;
	cvt.rn.f64.u16 	%fd29, %rs27;
	add.f64 	%fd30, %fd28, %fd29;
	cvt.rzi.u32.f64 	%r20, %fd30;
	cvt.u16.u32 	%rs29, %r20;
	and.b16  	%rs30, %rs29, 255;
	ld.shared.u8 	%rs31, [%r3+1];
	cvt.rn.f64.u16 	%fd31, %rs31;
	div.rn.f64 	%fd32, %fd31, 0d4022000000000000;
	cvt.rn.f64.u16 	%fd33, %rs30;
	add.f64 	%fd34, %fd32, %fd33;
	cvt.rzi.u32.f64 	%r21, %fd34;
	cvt.u16.u32 	%rs32, %r21;
	bra.uni 	$L__BB0_9;
$L__BB0_8:
	ld.shared.u8 	%rs32, [%r3+512];
$L__BB0_9:
	cvta.to.global.u64 	%rd11, %rd2;
	add.s64 	%rd12, %rd11, %rd8;
	st.global.u8 	[%rd12], %rs32;
	ret;

}


// ===== COMPILED SASS (sm_100) =====

	.target	sm_100

	.elftype	@"ET_EXEC"


//--------------------- .note.nv.tkinfo           --------------------------
	.section	.note.nv.tkinfo,"",@"SHT_NOTE"
	.sectionflags	@"SHF_NOTE_NV_TKINFO"
	.tkinfo
        /*0018*/ 	.word	0x00000002
        /*0030*/ 	.string	""
        /*0030*/ 	.string	"ptxas"
        /*0030*/ 	.string	"Cuda compilation tools, release 13.0, V13.0.88"
        /*0030*/ 	.string	"Build cuda_13.0.r13.0/compiler.36424714_0"
        /*0030*/ 	.string	"-arch sm_100 -m 64 "



//--------------------- .note.nv.cuinfo           --------------------------
	.section	.note.nv.cuinfo,"",@"SHT_NOTE"
	.sectionflags	@"SHF_NOTE_NV_CUINFO"
        /*0018*/ 	.short	0x0002
        /*001a*/ 	.short	0x0064
        /*001c*/ 	.short	0x0082
	.zero		2


//--------------------- .nv.info                  --------------------------
	.section	.nv.info,"",@"SHT_CUDA_INFO"
	.align	4


	//----- nvinfo : EIATTR_REGCOUNT
	.align		4
        /*0000*/ 	.byte	0x04, 0x2f
        /*0002*/ 	.short	(.L_1 - .L_0)
	.align		4
.L_0:
        /*0004*/ 	.word	index@(_Z11device_blurPhS_)
        /*0008*/ 	.word	0x0000001c


	//----- nvinfo : EIATTR_FRAME_SIZE
	.align		4
.L_1:
        /*000c*/ 	.byte	0x04, 0x11
        /*000e*/ 	.short	(.L_3 - .L_2)
	.align		4
.L_2:
        /*0010*/ 	.word	index@($__internal_0_$__cuda_sm20_div_rn_f64_full)
        /*0014*/ 	.word	0x00000000


	//----- nvinfo : EIATTR_FRAME_SIZE
	.align		4
.L_3:
        /*0018*/ 	.byte	0x04, 0x11
        /*001a*/ 	.short	(.L_5 - .L_4)
	.align		4
.L_4:
        /*001c*/ 	.word	index@(_Z11device_blurPhS_)
        /*0020*/ 	.word	0x00000000


	//----- nvinfo : EIATTR_MIN_STACK_SIZE
	.align		4
.L_5:
        /*0024*/ 	.byte	0x04, 0x12
        /*0026*/ 	.short	(.L_7 - .L_6)
	.align		4
.L_6:
        /*0028*/ 	.word	index@(_Z11device_blurPhS_)
        /*002c*/ 	.word	0x00000000
.L_7:


//--------------------- .nv.compat                --------------------------
	.section	.nv.compat,"",@"SHT_CUDA_COMPAT_INFO"
	.align	4
        /*0000*/ 	.byte	0x02, 0x09, 0x00, 0x00, 0x02, 0x02, 0x01, 0x00, 0x02, 0x05, 0x05, 0x00, 0x03, 0x07, 0x01, 0x01
        /*0010*/ 	.byte	0x02, 0x03, 0x00, 0x00, 0x02, 0x06, 0x01, 0x00, 0x04, 0x0b, 0x08, 0x00, 0x01, 0x00, 0x00, 0x00
        /*0020*/ 	.byte	0x00, 0x00, 0x00, 0x00


//--------------------- .nv.info._Z11device_blurPhS_ --------------------------
	.section	.nv.info._Z11device_blurPhS_,"",@"SHT_CUDA_INFO"
	.sectionflags	@""
	.align	4


	//----- nvinfo : EIATTR_CUDA_API_VERSION
	.align		4
        /*0000*/ 	.byte	0x04, 0x37
        /*0002*/ 	.short	(.L_9 - .L_8)
.L_8:
        /*0004*/ 	.word	0x00000082


	//----- nvinfo : EIATTR_KPARAM_INFO
	.align		4
.L_9:
        /*0008*/ 	.byte	0x04, 0x17
        /*000a*/ 	.short	(.L_11 - .L_10)
.L_10:
        /*000c*/ 	.word	0x00000000
        /*0010*/ 	.short	0x0001
        /*0012*/ 	.short	0x0008
        /*0014*/ 	.byte	0x00, 0xf5, 0x21, 0x00


	//----- nvinfo : EIATTR_KPARAM_INFO
	.align		4
.L_11:
        /*0018*/ 	.byte	0x04, 0x17
        /*001a*/ 	.short	(.L_13 - .L_12)
.L_12:
        /*001c*/ 	.word	0x00000000
        /*0020*/ 	.short	0x0000
        /*0022*/ 	.short	0x0000
        /*0024*/ 	.byte	0x00, 0xf5, 0x21, 0x00


	//----- nvinfo : EIATTR_SPARSE_MMA_MASK
	.align		4
.L_13:
        /*0028*/ 	.byte	0x03, 0x50
        /*002a*/ 	.short	0x0000


	//----- nvinfo : EIATTR_MAXREG_COUNT
	.align		4
        /*002c*/ 	.byte	0x03, 0x1b
        /*002e*/ 	.short	0x00ff


	//----- nvinfo : EIATTR_NUM_BARRIERS
	.align		4
        /*0030*/ 	.byte	0x02, 0x4c
        /*0032*/ 	.byte	0x01
	.zero		1


	//----- nvinfo : EIATTR_MERCURY_ISA_VERSION
	.align		4
        /*0034*/ 	.byte	0x03, 0x5f
        /*0036*/ 	.short	0x0101


	//----- nvinfo : EIATTR_VRC_CTA_INIT_COUNT
	.align		4
        /*0038*/ 	.byte	0x02, 0x4a
	.zero		1
	.zero		1


	//----- nvinfo : EIATTR_EXIT_INSTR_OFFSETS
	.align		4
        /*003c*/ 	.byte	0x04, 0x1c
        /*003e*/ 	.short	(.L_15 - .L_14)


	//   ....[0]....
.L_14:
        /*0040*/ 	.word	0x00001250


	//----- nvinfo : EIATTR_CRS_STACK_SIZE
	.align		4
.L_15:
        /*0044*/ 	.byte	0x04, 0x1e
        /*0046*/ 	.short	(.L_17 - .L_16)
.L_16:
        /*0048*/ 	.word	0x00000000


	//----- nvinfo : EIATTR_CBANK_PARAM_SIZE
	.align		4
.L_17:
        /*004c*/ 	.byte	0x03, 0x19
        /*004e*/ 	.short	0x0010


	//----- nvinfo : EIATTR_PARAM_CBANK
	.align		4
        /*0050*/ 	.byte	0x04, 0x0a
        /*0052*/ 	.short	(.L_19 - .L_18)
	.align		4
.L_18:
        /*0054*/ 	.word	index@(.nv.constant0._Z11device_blurPhS_)
        /*0058*/ 	.short	0x0380
        /*005a*/ 	.short	0x0010


	//----- nvinfo : EIATTR_SW_WAR
	.align		4
.L_19:
        /*005c*/ 	.byte	0x04, 0x36
        /*005e*/ 	.short	(.L_21 - .L_20)
.L_20:
        /*0060*/ 	.word	0x00000008
.L_21:


//--------------------- .nv.callgraph             --------------------------
	.section	.nv.callgraph,"",@"SHT_CUDA_CALLGRAPH"
	.align	4
	.sectionentsize	8
	.align		4
        /*0000*/ 	.word	0x00000000
	.align		4
        /*0004*/ 	.word	0xffffffff
	.align		4
        /*0008*/ 	.word	0x00000000
	.align		4
        /*000c*/ 	.word	0xfffffffe
	.align		4
        /*0010*/ 	.word	0x00000000
	.align		4
        /*0014*/ 	.word	0xfffffffd
	.align		4
        /*0018*/ 	.word	0x00000000
	.align		4
        /*001c*/ 	.word	0xfffffffc


//--------------------- .text._Z11device_blurPhS_ --------------------------
	.section	.text._Z11device_blurPhS_,"ax",@progbits
	.align	128
        .global         _Z11device_blurPhS_
        .type           _Z11device_blurPhS_,@function
        .size           _Z11device_blurPhS_,(.L_x_29 - _Z11device_blurPhS_)
        .other          _Z11device_blurPhS_,@"STO_CUDA_ENTRY STV_DEFAULT"
_Z11device_blurPhS_:
.text._Z11device_blurPhS_:
[----:B------:R-:W-:Y:S01]  /*0000*/  LDC R1, c[0x0][0x37c] ;  /* 0x0000df00ff017b82 */ /* 0x000fe20000000800 */
[----:B------:R-:W0:Y:S07]  /*0010*/  S2R R7, SR_CTAID.X ;  /* 0x0000000000077919 */ /* 0x000e2e0000002500 */
[----:B------:R-:W1:Y:S01]  /*0020*/  S2UR UR5, SR_CgaCtaId ;  /* 0x00000000000579c3 */ /* 0x000e620000008800 */
[----:B------:R-:W-:Y:S01]  /*0030*/  UMOV UR4, 0x400 ;  /* 0x0000040000047882 */ /* 0x000fe20000000000 */
[----:B------:R-:W2:Y:S01]  /*0040*/  LDCU.64 UR6, c[0x0][0x358] ;  /* 0x00006b00ff0677ac */ /* 0x000ea20008000a00 */
[----:B------:R-:W3:Y:S01]  /*0050*/  S2R R2, SR_TID.X ;  /* 0x0000000000027919 */ /* 0x000ee20000002100 */
[----:B-1----:R-:W-:Y:S01]  /*0060*/  ULEA UR4, UR5, UR4, 0x18 ;  /* 0x0000000405047291 */ /* 0x002fe2000f8ec0ff */
[----:B0-----:R-:W-:-:S13]  /*0070*/  ISETP.NE.AND P0, PT, R7, RZ, PT ;  /* 0x000000ff0700720c */ /* 0x001fda0003f05270 */
[----:B--23--:R-:W-:Y:S05]  /*0080*/  @!P0 BRA `(.L_x_0) ;  /* 0x0000000000248947 */ /* 0x00cfea0003800000 */
[----:B------:R-:W0:Y:S01]  /*0090*/  LDCU.64 UR8, c[0x0][0x380] ;  /* 0x00007000ff0877ac */ /* 0x000e220008000a00 */
[----:B------:R-:W-:-:S04]  /*00a0*/  IMAD R3, R7, 0x200, R2 ;  /* 0x0000020007037824 */ /* 0x000fc800078e0202 */
[----:B------:R-:W-:-:S05]  /*00b0*/  VIADD R4, R3, 0xfffffe00 ;  /* 0xfffffe0003047836 */ /* 0x000fca0000000000 */
[----:B0-----:R-:W-:-:S05]  /*00c0*/  IADD3 R4, P0, PT, R4, UR8, RZ ;  /* 0x0000000804047c10 */ /* 0x001fca000ff1e0ff */
[----:B------:R-:W-:-:S06]  /*00d0*/  IMAD.X R5, RZ, RZ, UR9, P0 ;  /* 0x00000009ff057e24 */ /* 0x000fcc00080e06ff */
[----:B------:R-:W2:Y:S01]  /*00e0*/  LDG.E.U8 R5, desc[UR6][R4.64] ;  /* 0x0000000604057981 */ /* 0x000ea2000c1e1100 */
[----:B------:R-:W-:-:S03]  /*00f0*/  ISETP.NE.AND P0, PT, R7, 0x1ff, PT ;  /* 0x000001ff0700780c */ /* 0x000fc60003f05270 */
[----:B--2---:R0:W-:Y:S10]  /*0100*/  STS.U8 [R2+UR4], R5 ;  /* 0x0000000502007988 */ /* 0x0041f40008000004 */
[----:B------:R-:W-:Y:S05]  /*0110*/  @!P0 BRA `(.L_x_1) ;  /* 0x00000000001c8947 */ /* 0x000fea0003800000 */
.L_x_0:
[----:B------:R-:W1:Y:S01]  /*0120*/  LDCU.64 UR8, c[0x0][0x380] ;  /* 0x00007000ff0877ac */ /* 0x000e620008000a00 */
[----:B------:R-:W-:-:S04]  /*0130*/  IMAD R3, R7, 0x200, R2 ;  /* 0x0000020007037824 */ /* 0x000fc800078e0202 */
[----:B------:R-:W-:-:S05]  /*0140*/  VIADD R4, R3, 0x200 ;  /* 0x0000020003047836 */ /* 0x000fca0000000000 */
[----:B-1----:R-:W-:-:S05]  /*0150*/  IADD3 R4, P0, PT, R4, UR8, RZ ;  /* 0x0000000804047c10 */ /* 0x002fca000ff1e0ff */
[----:B0-----:R-:W-:-:S06]  /*0160*/  IMAD.X R5, RZ, RZ, UR9, P0 ;  /* 0x00000009ff057e24 */ /* 0x001fcc00080e06ff */
[----:B------:R-:W2:Y:S04]  /*0170*/  LDG.E.U8 R5, desc[UR6][R4.64] ;  /* 0x0000000604057981 */ /* 0x000ea8000c1e1100 */
[----:B--2---:R1:W-:Y:S02]  /*0180*/  STS.U8 [R2+UR4+0x400], R5 ;  /* 0x0004000502007988 */ /* 0x0043e40008000004 */
.L_x_1:
[----:B------:R-:W-:-:S05]  /*0190*/  IADD3 R4, P0, PT, R3, UR8, RZ ;  /* 0x0000000803047c10 */ /* 0x000fca000ff1e0ff */
[----:B01----:R-:W-:-:S06]  /*01a0*/  IMAD.X R5, RZ, RZ, UR9, P0 ;  /* 0x00000009ff057e24 */ /* 0x003fcc00080e06ff */
[----:B------:R-:W2:Y:S01]  /*01b0*/  LDG.E.U8 R5, desc[UR6][R4.64] ;  /* 0x0000000604057981 */ /* 0x000ea2000c1e1100 */
[C---:B------:R-:W-:Y:S01]  /*01c0*/  ISETP.NE.AND P0, PT, R2.reuse, 0x1ff, PT ;  /* 0x000001ff0200780c */ /* 0x040fe20003f05270 */
[----:B------:R-:W-:Y:S03]  /*01d0*/  BSSY.RECONVERGENT B0, `(.L_x_2) ;  /* 0x0000103000007945 */ /* 0x000fe60003800200 */
[----:B------:R-:W-:-:S04]  /*01e0*/  ISETP.EQ.OR P0, PT, R2, RZ, !P0 ;  /* 0x000000ff0200720c */ /* 0x000fc80004702670 */
[----:B------:R-:W-:-:S04]  /*01f0*/  ISETP.EQ.OR P0, PT, R7, 0x1ff, P0 ;  /* 0x000001ff0700780c */ /* 0x000fc80000702670 */
[----:B------:R-:W-:Y:S01]  /*0200*/  ISETP.EQ.OR P0, PT, R7, RZ, P0 ;  /* 0x000000ff0700720c */ /* 0x000fe20000702670 */
[----:B--2---:R0:W-:Y:S01]  /*0210*/  STS.U8 [R2+UR4+0x200], R5 ;  /* 0x0002000502007988 */ /* 0x0041e20008000004 */
[----:B------:R-:W-:Y:S11]  /*0220*/  BAR.SYNC.DEFER_BLOCKING 0x0 ;  /* 0x0000000000007b1d */ /* 0x000ff60000010000 */
[----:B------:R-:W-:Y:S05]  /*0230*/  @P0 BRA `(.L_x_3) ;  /* 0x0000000c00ec0947 */ /* 0x000fea0003800000 */
[----:B0-----:R-:W0:Y:S01]  /*0240*/  MUFU.RCP64H R5, 9 ;  /* 0x4022000000057908 */ /* 0x001e220000001800 */
[----:B------:R-:W1:Y:S01]  /*0250*/  LDS.U8 R10, [R2+UR4+0x3ff] ;  /* 0x0003ff04020a7984 */ /* 0x000e620008000000 */
[----:B------:R-:W-:Y:S01]  /*0260*/  IMAD.MOV.U32 R8, RZ, RZ, 0x0 ;  /* 0x00000000ff087424 */ /* 0x000fe200078e00ff */
[----:B------:R-:W-:Y:S01]  /*0270*/  BSSY.RECONVERGENT B1, `(.L_x_4) ;  /* 0x0000016000017945 */ /* 0x000fe20003800200 */
[----:B------:R-:W-:Y:S02]  /*0280*/  IMAD.MOV.U32 R9, RZ, RZ, 0x40220000 ;  /* 0x40220000ff097424 */ /* 0x000fe400078e00ff */
[----:B------:R-:W-:-:S06]  /*0290*/  IMAD.MOV.U32 R4, RZ, RZ, 0x1 ;  /* 0x00000001ff047424 */ /* 0x000fcc00078e00ff */
[----:B0-----:R-:W-:-:S08]  /*02a0*/  DFMA R6, R4, -R8, 1 ;  /* 0x3ff000000406742b */ /* 0x001fd00000000808 */
[----:B------:R-:W-:-:S08]  /*02b0*/  DFMA R6, R6, R6, R6 ;  /* 0x000000060606722b */ /* 0x000fd00000000006 */
[----:B------:R-:W-:-:S08]  /*02c0*/  DFMA R6, R4, R6, R4 ;  /* 0x000000060406722b */ /* 0x000fd00000000004 */
[C---:B------:R-:W-:Y:S01]  /*02d0*/  DFMA R4, R6.reuse, -R8, 1 ;  /* 0x3ff000000604742b */ /* 0x040fe20000000808 */
[----:B-1----:R-:W0:Y:S07]  /*02e0*/  I2F.F64.U16 R10, R10 ;  /* 0x0000000a000a7312 */ /* 0x002e2e0000101800 */
[----:B------:R-:W-:-:S08]  /*02f0*/  DFMA R4, R6, R4, R6 ;  /* 0x000000040604722b */ /* 0x000fd00000000006 */
[----:B0-----:R-:W-:Y:S01]  /*0300*/  DMUL R6, R10, R4 ;  /* 0x000000040a067228 */ /* 0x001fe20000000000 */
[----:B------:R-:W-:-:S07]  /*0310*/  FSETP.GEU.AND P1, PT, |R11|, 6.5827683646048100446e-37, PT ;  /* 0x036000000b00780b */ /* 0x000fce0003f2e200 */
[----:B------:R-:W-:-:S08]  /*0320*/  DFMA R8, R6, -9, R10 ;  /* 0xc02200000608782b */ /* 0x000fd0000000000a */
[----:B------:R-:W-:Y:S01]  /*0330*/  DFMA R6, R4, R8, R6 ;  /* 0x000000080406722b */ /* 0x000fe20000000006 */
[----:B------:R-:W-:Y:S02]  /*0340*/  IMAD.MOV.U32 R4, RZ, RZ, RZ ;  /* 0x000000ffff047224 */ /* 0x000fe400078e00ff */
[----:B------:R-:W-:-:S07]  /*0350*/  IMAD.MOV.U32 R5, RZ, RZ, 0x40220000 ;  /* 0x40220000ff057424 */ /* 0x000fce00078e00ff */
[----:B------:R-:W-:-:S05]  /*0360*/  FFMA R0, RZ, 2.53125, R7 ;  /* 0x40220000ff007823 */ /* 0x000fca0000000007 */
[----:B------:R-:W-:-:S13]  /*0370*/  FSETP.GT.AND P0, PT, |R0|, 1.469367938527859385e-39, PT ;  /* 0x001000000000780b */ /* 0x000fda0003f04200 */
[----:B------:R-:W-:Y:S05]  /*0380*/  @P0 BRA P1, `(.L_x_5) ;  /* 0x0000000000100947 */ /* 0x000fea0000800000 */
[----:B------:R-:W-:-:S07]  /*0390*/  MOV R0, 0x3b0 ;  /* 0x000003b000007802 */ /* 0x000fce0000000f00 */
[----:B------:R-:W-:Y:S05]  /*03a0*/  CALL.REL.NOINC `($__internal_0_$__cuda_sm20_div_rn_f64_full) ;  /* 0x0000000c00ac7944 */ /* 0x000fea0003c00000 */
[----:B------:R-:W-:Y:S02]  /*03b0*/  IMAD.MOV.U32 R6, RZ, RZ, R8 ;  /* 0x000000ffff067224 */ /* 0x000fe400078e0008 */
[----:B------:R-:W-:-:S07]  /*03c0*/  IMAD.MOV.U32 R7, RZ, RZ, R9 ;  /* 0x000000ffff077224 */ /* 0x000fce00078e0009 */
.L_x_5:
[----:B------:R-:W-:Y:S05]  /*03d0*/  BSYNC.RECONVERGENT B1 ;  /* 0x0000000000017941 */ /* 0x000fea0003800200 */
.L_x_4:
[----:B------:R-:W0:Y:S01]  /*03e0*/  MUFU.RCP64H R9, 9 ;  /* 0x4022000000097908 */ /* 0x000e220000001800 */
[----:B------:R-:W1:Y:S01]  /*03f0*/  LDS.U8 R0, [R2+UR4+0x400] ;  /* 0x0004000402007984 */ /* 0x000e620008000000 */
[----:B------:R-:W-:Y:S01]  /*0400*/  IMAD.MOV.U32 R10, RZ, RZ, 0x0 ;  /* 0x00000000ff0a7424 */ /* 0x000fe200078e00ff */
[----:B------:R-:W-:Y:S01]  /*0410*/  BSSY.RECONVERGENT B1, `(.L_x_6) ;  /* 0x0000014000017945 */ /* 0x000fe20003800200 */
[----:B------:R-:W-:Y:S02]  /*0420*/  IMAD.MOV.U32 R11, RZ, RZ, 0x40220000 ;  /* 0x40220000ff0b7424 */ /* 0x000fe400078e00ff */
[----:B------:R-:W-:Y:S02]  /*0430*/  IMAD.MOV.U32 R8, RZ, RZ, 0x1 ;  /* 0x00000001ff087424 */ /* 0x000fe400078e00ff */
[----:B------:R-:W2:Y:S04]  /*0440*/  F2I.U32.F64.TRUNC R23, R6 ;  /* 0x0000000600177311 */ /* 0x000ea8000030d000 */
[----:B0-----:R-:W-:Y:S01]  /*0450*/  DFMA R12, R8, -R10, 1 ;  /* 0x3ff00000080c742b */ /* 0x001fe2000000080a */
[----:B--2---:R-:W-:-:S07]  /*0460*/  LOP3.LUT R23, R23, 0xff, RZ, 0xc0, !PT ;  /* 0x000000ff17177812 */ /* 0x004fce00078ec0ff */
        /* <DEDUP_REMOVED lines=8> */
[----:B------:R-:W-:-:S10]  /*04f0*/  DFMA R8, R14, R12, R8 ;  /* 0x0000000c0e08722b */ /* 0x000fd40000000008 */
[----:B------:R-:W-:-:S05]  /*0500*/  FFMA R12, RZ, 2.53125, R9 ;  /* 0x40220000ff0c7823 */ /* 0x000fca0000000009 */
[----:B------:R-:W-:-:S13]  /*0510*/  FSETP.GT.AND P0, PT, |R12|, 1.469367938527859385e-39, PT ;  /* 0x001000000c00780b */ /* 0x000fda0003f04200 */
[----:B------:R-:W-:Y:S05]  /*0520*/  @P0 BRA P1, `(.L_x_7) ;  /* 0x0000000000080947 */ /* 0x000fea0000800000 */
[----:B------:R-:W-:-:S07]  /*0530*/  MOV R0, 0x550 ;  /* 0x0000055000007802 */ /* 0x000fce0000000f00 */
[----:B------:R-:W-:Y:S05]  /*0540*/  CALL.REL.NOINC `($__internal_0_$__cuda_sm20_div_rn_f64_full) ;  /* 0x0000000c00447944 */ /* 0x000fea0003c00000 */
.L_x_7:
[----:B------:R-:W-:Y:S05]  /*0550*/  BSYNC.RECONVERGENT B1 ;  /* 0x0000000000017941 */ /* 0x000fea0003800200 */
.L_x_6:
[----:B------:R-:W0:Y:S01]  /*0560*/  MUFU.RCP64H R7, 9 ;  /* 0x4022000000077908 */ /* 0x000e220000001800 */
        /* <DEDUP_REMOVED lines=10> */
[----:B------:R-:W-:Y:S02]  /*0610*/  DFMA R16, R12, R6, R12 ;  /* 0x000000060c10722b */ /* 0x000fe4000000000c */
[----:B------:R-:W1:Y:S06]  /*0620*/  I2F.F64.U16 R6, R23 ;  /* 0x0000001700067312 */ /* 0x000e6c0000101800 */
[----:B0-----:R-:W-:Y:S01]  /*0630*/  DMUL R12, R16, R10 ;  /* 0x0000000a100c7228 */ /* 0x001fe20000000000 */
[----:B------:R-:W-:-:S07]  /*0640*/  FSETP.GEU.AND P1, PT, |R11|, 6.5827683646048100446e-37, PT ;  /* 0x036000000b00780b */ /* 0x000fce0003f2e200 */
[----:B------:R-:W-:Y:S02]  /*0650*/  DFMA R14, R12, -9, R10 ;  /* 0xc02200000c0e782b */ /* 0x000fe4000000000a */
[----:B-1----:R-:W-:-:S06]  /*0660*/  DADD R8, R6, R8 ;  /* 0x0000000006087229 */ /* 0x002fcc0000000008 */
[----:B------:R-:W-:-:S04]  /*0670*/  DFMA R6, R16, R14, R12 ;  /* 0x0000000e1006722b */ /* 0x000fc8000000000c */
[----:B------:R-:W0:Y:S06]  /*0680*/  F2I.U32.F64.TRUNC R8, R8 ;  /* 0x0000000800087311 */ /* 0x000e2c000030d000 */
[----:B------:R-:W-:-:S05]  /*0690*/  FFMA R12, RZ, 2.53125, R7 ;  /* 0x40220000ff0c7823 */ /* 0x000fca0000000007 */
[----:B------:R-:W-:Y:S02]  /*06a0*/  FSETP.GT.AND P0, PT, |R12|, 1.469367938527859385e-39, PT ;  /* 0x001000000c00780b */ /* 0x000fe40003f04200 */
[----:B0-----:R-:W-:-:S11]  /*06b0*/  LOP3.LUT R24, R8, 0xff, RZ, 0xc0, !PT ;  /* 0x000000ff08187812 */ /* 0x001fd600078ec0ff */
[----:B------:R-:W-:Y:S05]  /*06c0*/  @P0 BRA P1, `(.L_x_9) ;  /* 0x0000000000100947 */ /* 0x000fea0000800000 */
[----:B------:R-:W-:-:S07]  /*06d0*/  MOV R0, 0x6f0 ;  /* 0x000006f000007802 */ /* 0x000fce0000000f00 */
[----:B------:R-:W-:Y:S05]  /*06e0*/  CALL.REL.NOINC `($__internal_0_$__cuda_sm20_div_rn_f64_full) ;  /* 0x0000000800dc7944 */ /* 0x000fea0003c00000 */
[----:B------:R-:W-:Y:S02]  /*06f0*/  IMAD.MOV.U32 R6, RZ, RZ, R8 ;  /* 0x000000ffff067224 */ /* 0x000fe400078e0008 */
[----:B------:R-:W-:-:S07]  /*0700*/  IMAD.MOV.U32 R7, RZ, RZ, R9 ;  /* 0x000000ffff077224 */ /* 0x000fce00078e0009 */
.L_x_9:
[----:B------:R-:W-:Y:S05]  /*0710*/  BSYNC.RECONVERGENT B1 ;  /* 0x0000000000017941 */ /* 0x000fea0003800200 */
.L_x_8:
[----:B------:R-:W0:Y:S01]  /*0720*/  MUFU.RCP64H R9, 9 ;  /* 0x4022000000097908 */ /* 0x000e220000001800 */
[----:B------:R-:W1:Y:S01]  /*0730*/  LDS.U8 R0, [R2+UR4+0x1ff] ;  /* 0x0001ff0402007984 */ /* 0x000e620008000000 */
[----:B------:R-:W-:Y:S01]  /*0740*/  IMAD.MOV.U32 R10, RZ, RZ, 0x0 ;  /* 0x00000000ff0a7424 */ /* 0x000fe200078e00ff */
[----:B------:R-:W-:Y:S01]  /*0750*/  BSSY.RECONVERGENT B1, `(.L_x_10) ;  /* 0x0000018000017945 */ /* 0x000fe20003800200 */
[----:B------:R-:W-:Y:S02]  /*0760*/  IMAD.MOV.U32 R11, RZ, RZ, 0x40220000 ;  /* 0x40220000ff0b7424 */ /* 0x000fe400078e00ff */
[----:B------:R-:W-:Y:S02]  /*0770*/  IMAD.MOV.U32 R8, RZ, RZ, 0x1 ;  /* 0x00000001ff087424 */ /* 0x000fe400078e00ff */
[----:B------:R-:W2:Y:S04]  /*0780*/  I2F.F64.U16 R24, R24 ;  /* 0x0000001800187312 */ /* 0x000ea80000101800 */
[----:B0-----:R-:W-:-:S08]  /*0790*/  DFMA R12, R8, -R10, 1 ;  /* 0x3ff00000080c742b */ /* 0x001fd0000000080a */
[----:B------:R-:W-:-:S08]  /*07a0*/  DFMA R12, R12, R12, R12 ;  /* 0x0000000c0c0c722b */ /* 0x000fd0000000000c */
[----:B------:R-:W-:-:S08]  /*07b0*/  DFMA R12, R8, R12, R8 ;  /* 0x0000000c080c722b */ /* 0x000fd00000000008 */
[C---:B------:R-:W-:Y:S01]  /*07c0*/  DFMA R8, R12.reuse, -R10, 1 ;  /* 0x3ff000000c08742b */ /* 0x040fe2000000080a */
[----:B-1----:R-:W0:Y:S07]  /*07d0*/  I2F.F64.U16 R10, R0 ;  /* 0x00000000000a7312 */ /* 0x002e2e0000101800 */
[----:B------:R-:W-:Y:S02]  /*07e0*/  DFMA R16, R12, R8, R12 ;  /* 0x000000080c10722b */ /* 0x000fe4000000000c */
[----:B--2---:R-:W-:-:S06]  /*07f0*/  DADD R8, R24, R6 ;  /* 0x0000000018087229 */ /* 0x004fcc0000000006 */
[----:B0-----:R-:W-:Y:S01]  /*0800*/  DMUL R12, R16, R10 ;  /* 0x0000000a100c7228 */ /* 0x001fe20000000000 */
[----:B------:R-:W-:-:S03]  /*0810*/  FSETP.GEU.AND P1, PT, |R11|, 6.5827683646048100446e-37, PT ;  /* 0x036000000b00780b */ /* 0x000fc60003f2e200 */
[----:B------:R-:W0:Y:S04]  /*0820*/  F2I.U32.F64.TRUNC R8, R8 ;  /* 0x0000000800087311 */ /* 0x000e28000030d000 */
[----:B------:R-:W-:-:S08]  /*0830*/  DFMA R14, R12, -9, R10 ;  /* 0xc02200000c0e782b */ /* 0x000fd0000000000a */
[----:B------:R-:W-:Y:S01]  /*0840*/  DFMA R6, R16, R14, R12 ;  /* 0x0000000e1006722b */ /* 0x000fe2000000000c */
[----:B0-----:R-:W-:-:S09]  /*0850*/  LOP3.LUT R23, R8, 0xff, RZ, 0xc0, !PT ;  /* 0x000000ff08177812 */ /* 0x001fd200078ec0ff */
[----:B------:R-:W-:-:S05]  /*0860*/  FFMA R12, RZ, 2.53125, R7 ;  /* 0x40220000ff0c7823 */ /* 0x000fca0000000007 */
[----:B------:R-:W-:-:S13]  /*0870*/  FSETP.GT.AND P0, PT, |R12|, 1.469367938527859385e-39, PT ;  /* 0x001000000c00780b */ /* 0x000fda0003f04200 */
[----:B------:R-:W-:Y:S05]  /*0880*/  @P0 BRA P1, `(.L_x_11) ;  /* 0x0000000000100947 */ /* 0x000fea0000800000 */
[----:B------:R-:W-:-:S07]  /*0890*/  MOV R0, 0x8b0 ;  /* 0x000008b000007802 */ /* 0x000fce0000000f00 */
[----:B------:R-:W-:Y:S05]  /*08a0*/  CALL.REL.NOINC `($__internal_0_$__cuda_sm20_div_rn_f64_full) ;  /* 0x00000008006c7944 */ /* 0x000fea0003c00000 */
[----:B------:R-:W-:Y:S02]  /*08b0*/  IMAD.MOV.U32 R6, RZ, RZ, R8 ;  /* 0x000000ffff067224 */ /* 0x000fe400078e0008 */
[----:B------:R-:W-:-:S07]  /*08c0*/  IMAD.MOV.U32 R7, RZ, RZ, R9 ;  /* 0x000000ffff077224 */ /* 0x000fce00078e0009 */
.L_x_11:
[----:B------:R-:W-:Y:S05]  /*08d0*/  BSYNC.RECONVERGENT B1 ;  /* 0x0000000000017941 */ /* 0x000fea0003800200 */
.L_x_10:
        /* <DEDUP_REMOVED lines=27> */
.L_x_13:
[----:B------:R-:W-:Y:S05]  /*0a90*/  BSYNC.RECONVERGENT B1 ;  /* 0x0000000000017941 */ /* 0x000fea0003800200 */
.L_x_12:
        /* <DEDUP_REMOVED lines=27> */
.L_x_15:
[----:B------:R-:W-:Y:S05]  /*0c50*/  BSYNC.RECONVERGENT B1 ;  /* 0x0000000000017941 */ /* 0x000fea0003800200 */
.L_x_14:
[----:B------:R-:W0:Y:S01]  /*0c60*/  MUFU.RCP64H R9, 9 ;  /* 0x4022000000097908 */ /* 0x000e220000001800 */
[----:B------:R-:W1:Y:S01]  /*0c70*/  LDS.U8 R0, [R2+UR4+-0x1] ;  /* 0xffffff0402007984 */ /* 0x000e620008000000 */
[----:B------:R-:W-:Y:S01]  /*0c80*/  IMAD.MOV.U32 R10, RZ, RZ, 0x0 ;  /* 0x00000000ff0a7424 */ /* 0x000fe200078e00ff */
[----:B------:R-:W-:Y:S01]  /*0c90*/  MOV R8, 0x1 ;  /* 0x0000000100087802 */ /* 0x000fe20000000f00 */
[----:B------:R-:W-:Y:S01]  /*0ca0*/  IMAD.MOV.U32 R11, RZ, RZ, 0x40220000 ;  /* 0x40220000ff0b7424 */ /* 0x000fe200078e00ff */
[----:B------:R-:W-:Y:S05]  /*0cb0*/  BSSY.RECONVERGENT B1, `(.L_x_16) ;  /* 0x0000016000017945 */ /* 0x000fea0003800200 */
        /* <DEDUP_REMOVED lines=21> */
.L_x_17:
[----:B------:R-:W-:Y:S05]  /*0e10*/  BSYNC.RECONVERGENT B1 ;  /* 0x0000000000017941 */ /* 0x000fea0003800200 */
.L_x_16:
[----:B------:R-:W0:Y:S01]  /*0e20*/  MUFU.RCP64H R9, 9 ;  /* 0x4022000000097908 */ /* 0x000e220000001800 */
[----:B------:R-:W1:Y:S01]  /*0e30*/  LDS.U8 R0, [R2+UR4] ;  /* 0x0000000402007984 */ /* 0x000e620008000000 */
        /* <DEDUP_REMOVED lines=25> */
.L_x_19:
[----:B------:R-:W-:Y:S05]  /*0fd0*/  BSYNC.RECONVERGENT B1 ;  /* 0x0000000000017941 */ /* 0x000fea0003800200 */
.L_x_18:
        /* <DEDUP_REMOVED lines=17> */
[----:B------:R-:W-:Y:S01]  /*10f0*/  DFMA R6, R16, R14, R12 ;  /* 0x0000000e1006722b */ /* 0x000fe2000000000c */
[----:B------:R-:W0:Y:S09]  /*1100*/  F2I.U32.F64.TRUNC R2, R8 ;  /* 0x0000000800027311 */ /* 0x000e32000030d000 */
        /* <DEDUP_REMOVED lines=8> */
.L_x_21:
[----:B------:R-:W-:Y:S05]  /*1190*/  BSYNC.RECONVERGENT B1 ;  /* 0x0000000000017941 */ /* 0x000fea0003800200 */
.L_x_20:
[----:B------:R-:W0:Y:S02]  /*11a0*/  I2F.F64.U16 R4, R2 ;  /* 0x0000000200047312 */ /* 0x000e240000101800 */
[----:B0-----:R-:W-:-:S10]  /*11b0*/  DADD R4, R4, R6 ;  /* 0x0000000004047229 */ /* 0x001fd40000000006 */
[----:B------:R-:W0:Y:S02]  /*11c0*/  F2I.U32.F64.TRUNC R4, R4 ;  /* 0x0000000400047311 */ /* 0x000e24000030d000 */
[----:B0-----:R-:W-:Y:S01]  /*11d0*/  PRMT R0, R4, 0x7610, R0 ;  /* 0x0000761004007816 */ /* 0x001fe20000000000 */
[----:B------:R-:W-:Y:S06]  /*11e0*/  BRA `(.L_x_22) ;  /* 0x0000000000047947 */ /* 0x000fec0003800000 */
.L_x_3:
[----:B------:R1:W2:Y:S02]  /*11f0*/  LDS.U8 R0, [R2+UR4+0x200] ;  /* 0x0002000402007984 */ /* 0x0002a40008000000 */
.L_x_22:
[----:B------:R-:W-:Y:S05]  /*1200*/  BSYNC.RECONVERGENT B0 ;  /* 0x0000000000007941 */ /* 0x000fea0003800200 */
.L_x_2:
[----:B------:R-:W0:Y:S02]  /*1210*/  LDCU.64 UR8, c[0x0][0x388] ;  /* 0x00007100ff0877ac */ /* 0x000e240008000a00 */
[----:B01----:R-:W-:-:S05]  /*1220*/  IADD3 R2, P0, PT, R3, UR8, RZ ;  /* 0x0000000803027c10 */ /* 0x003fca000ff1e0ff */
[----:B------:R-:W-:-:S05]  /*1230*/  IMAD.X R3, RZ, RZ, UR9, P0 ;  /* 0x00000009ff037e24 */ /* 0x000fca00080e06ff */
[----:B--2---:R-:W-:Y:S01]  /*1240*/  STG.E.U8 desc[UR6][R2.64], R0 ;  /* 0x0000000002007986 */ /* 0x004fe2000c101106 */
[----:B------:R-:W-:Y:S05]  /*1250*/  EXIT ;  /* 0x000000000000794d */ /* 0x000fea0003800000 */
        .weak           $__internal_0_$__cuda_sm20_div_rn_f64_full
        .type           $__internal_0_$__cuda_sm20_div_rn_f64_full,@function
        .size           $__internal_0_$__cuda_sm20_div_rn_f64_full,(.L_x_29 - $__internal_0_$__cuda_sm20_div_rn_f64_full)
$__internal_0_$__cuda_sm20_div_rn_f64_full:
[C---:B------:R-:W-:Y:S01]  /*1260*/  FSETP.GEU.AND P0, PT, |R5|.reuse, 1.469367938527859385e-39, PT ;  /* 0x001000000500780b */ /* 0x040fe20003f0e200 */
[----:B------:R-:W-:Y:S01]  /*1270*/  IMAD.MOV.U32 R8, RZ, RZ, 0x1 ;  /* 0x00000001ff087424 */ /* 0x000fe200078e00ff */
[----:B------:R-:W-:Y:S01]  /*1280*/  LOP3.LUT R12, R5, 0x800fffff, RZ, 0xc0, !PT ;  /* 0x800fffff050c7812 */ /* 0x000fe200078ec0ff */
[----:B------:R-:W-:Y:S01]  /*1290*/  BSSY.RECONVERGENT B2, `(.L_x_23) ;  /* 0x0000054000027945 */ /* 0x000fe20003800200 */
[C---:B------:R-:W-:Y:S02]  /*12a0*/  FSETP.GEU.AND P2, PT, |R11|.reuse, 1.469367938527859385e-39, PT ;  /* 0x001000000b00780b */ /* 0x040fe40003f4e200 */
[----:B------:R-:W-:Y:S01]  /*12b0*/  LOP3.LUT R13, R12, 0x3ff00000, RZ, 0xfc, !PT ;  /* 0x3ff000000c0d7812 */ /* 0x000fe200078efcff */
[----:B------:R-:W-:Y:S01]  /*12c0*/  IMAD.MOV.U32 R12, RZ, RZ, R4 ;  /* 0x000000ffff0c7224 */ /* 0x000fe200078e0004 */
[----:B------:R-:W-:Y:S02]  /*12d0*/  LOP3.LUT R6, R11, 0x7ff00000, RZ, 0xc0, !PT ;  /* 0x7ff000000b067812 */ /* 0x000fe400078ec0ff */
[----:B------:R-:W-:-:S03]  /*12e0*/  LOP3.LUT R21, R5, 0x7ff00000, RZ, 0xc0, !PT ;  /* 0x7ff0000005157812 */ /* 0x000fc600078ec0ff */
[----:B------:R-:W-:Y:S01]  /*12f0*/  @!P0 DMUL R12, R4, 8.98846567431157953865e+307 ;  /* 0x7fe00000040c8828 */ /* 0x000fe20000000000 */
[C---:B------:R-:W-:Y:S01]  /*1300*/  ISETP.GE.U32.AND P1, PT, R6.reuse, R21, PT ;  /* 0x000000150600720c */ /* 0x040fe20003f26070 */
[----:B------:R-:W-:Y:S02]  /*1310*/  IMAD.MOV.U32 R20, RZ, RZ, R6 ;  /* 0x000000ffff147224 */ /* 0x000fe400078e0006 */
[----:B------:R-:W-:Y:S02]  /*1320*/  @!P2 LOP3.LUT R7, R5, 0x7ff00000, RZ, 0xc0, !PT ;  /* 0x7ff000000507a812 */ /* 0x000fe400078ec0ff */
[----:B------:R-:W0:Y:S02]  /*1330*/  MUFU.RCP64H R9, R13 ;  /* 0x0000000d00097308 */ /* 0x000e240000001800 */
[----:B------:R-:W-:Y:S01]  /*1340*/  @!P2 ISETP.GE.U32.AND P3, PT, R6, R7, PT ;  /* 0x000000070600a20c */ /* 0x000fe20003f66070 */
[----:B------:R-:W-:Y:S01]  /*1350*/  IMAD.MOV.U32 R7, RZ, RZ, 0x1ca00000 ;  /* 0x1ca00000ff077424 */ /* 0x000fe200078e00ff */
[----:B------:R-:W-:-:S04]  /*1360*/  @!P0 LOP3.LUT R21, R13, 0x7ff00000, RZ, 0xc0, !PT ;  /* 0x7ff000000d158812 */ /* 0x000fc800078ec0ff */
[----:B------:R-:W-:-:S04]  /*1370*/  @!P2 SEL R15, R7, 0x63400000, !P3 ;  /* 0x63400000070fa807 */ /* 0x000fc80005800000 */
[----:B------:R-:W-:-:S04]  /*1380*/  @!P2 LOP3.LUT R18, R15, 0x80000000, R11, 0xf8, !PT ;  /* 0x800000000f12a812 */ /* 0x000fc800078ef80b */
[----:B------:R-:W-:Y:S01]  /*1390*/  @!P2 LOP3.LUT R19, R18, 0x100000, RZ, 0xfc, !PT ;  /* 0x001000001213a812 */ /* 0x000fe200078efcff */
[----:B0-----:R-:W-:Y:S01]  /*13a0*/  DFMA R16, R8, -R12, 1 ;  /* 0x3ff000000810742b */ /* 0x001fe2000000080c */
[----:B------:R-:W-:-:S07]  /*13b0*/  @!P2 IMAD.MOV.U32 R18, RZ, RZ, RZ ;  /* 0x000000ffff12a224 */ /* 0x000fce00078e00ff */
[----:B------:R-:W-:-:S08]  /*13c0*/  DFMA R16, R16, R16, R16 ;  /* 0x000000101010722b */ /* 0x000fd00000000010 */
[----:B------:R-:W-:Y:S01]  /*13d0*/  DFMA R16, R8, R16, R8 ;  /* 0x000000100810722b */ /* 0x000fe20000000008 */
[----:B------:R-:W-:Y:S01]  /*13e0*/  SEL R9, R7, 0x63400000, !P1 ;  /* 0x6340000007097807 */ /* 0x000fe20004800000 */
[----:B------:R-:W-:-:S03]  /*13f0*/  IMAD.MOV.U32 R8, RZ, RZ, R10 ;  /* 0x000000ffff087224 */ /* 0x000fc600078e000a */
[----:B------:R-:W-:-:S03]  /*1400*/  LOP3.LUT R9, R9, 0x800fffff, R11, 0xf8, !PT ;  /* 0x800fffff09097812 */ /* 0x000fc600078ef80b */
[----:B------:R-:W-:-:S03]  /*1410*/  DFMA R14, R16, -R12, 1 ;  /* 0x3ff00000100e742b */ /* 0x000fc6000000080c */
[----:B------:R-:W-:-:S05]  /*1420*/  @!P2 DFMA R8, R8, 2, -R18 ;  /* 0x400000000808a82b */ /* 0x000fca0000000812 */
[----:B------:R-:W-:-:S05]  /*1430*/  DFMA R14, R16, R14, R16 ;  /* 0x0000000e100e722b */ /* 0x000fca0000000010 */
[----:B------:R-:W-:-:S03]  /*1440*/  @!P2 LOP3.LUT R20, R9, 0x7ff00000, RZ, 0xc0, !PT ;  /* 0x7ff000000914a812 */ /* 0x000fc600078ec0ff */
[----:B------:R-:W-:Y:S01]  /*1450*/  DMUL R16, R14, R8 ;  /* 0x000000080e107228 */ /* 0x000fe20000000000 */
[----:B------:R-:W-:-:S04]  /*1460*/  IADD3 R22, PT, PT, R20, -0x1, RZ ;  /* 0xffffffff14167810 */ /* 0x000fc80007ffe0ff */
[----:B------:R-:W-:Y:S01]  /*1470*/  ISETP.GT.U32.AND P0, PT, R22, 0x7feffffe, PT ;  /* 0x7feffffe1600780c */ /* 0x000fe20003f04070 */
[----:B------:R-:W-:Y:S02]  /*1480*/  VIADD R22, R21, 0xffffffff ;  /* 0xffffffff15167836 */ /* 0x000fe40000000000 */
[----:B------:R-:W-:-:S03]  /*1490*/  DFMA R18, R16, -R12, R8 ;  /* 0x8000000c1012722b */ /* 0x000fc60000000008 */
[----:B------:R-:W-:-:S05]  /*14a0*/  ISETP.GT.U32.OR P0, PT, R22, 0x7feffffe, P0 ;  /* 0x7feffffe1600780c */ /* 0x000fca0000704470 */
[----:B------:R-:W-:-:S08]  /*14b0*/  DFMA R18, R14, R18, R16 ;  /* 0x000000120e12722b */ /* 0x000fd00000000010 */
[----:B------:R-:W-:Y:S05]  /*14c0*/  @P0 BRA `(.L_x_24) ;  /* 0x00000000006c0947 */ /* 0x000fea0003800000 */
[----:B------:R-:W-:-:S04]  /*14d0*/  LOP3.LUT R11, R5, 0x7ff00000, RZ, 0xc0, !PT ;  /* 0x7ff00000050b7812 */ /* 0x000fc800078ec0ff */
[CC--:B------:R-:W-:Y:S02]  /*14e0*/  VIADDMNMX R10, R6.reuse, -R11.reuse, 0xb9600000, !PT ;  /* 0xb9600000060a7446 */ /* 0x0c0fe4000780090b */
[----:B------:R-:W-:Y:S02]  /*14f0*/  ISETP.GE.U32.AND P0, PT, R6, R11, PT ;  /* 0x0000000b0600720c */ /* 0x000fe40003f06070 */
[----:B------:R-:W-:Y:S02]  /*1500*/  VIMNMX R10, PT, PT, R10, 0x46a00000, PT ;  /* 0x46a000000a0a7848 */ /* 0x000fe40003fe0100 */
[----:B------:R-:W-:-:S05]  /*1510*/  SEL R7, R7, 0x63400000, !P0 ;  /* 0x6340000007077807 */ /* 0x000fca0004000000 */
[----:B------:R-:W-:Y:S02]  /*1520*/  IMAD.IADD R14, R10, 0x1, -R7 ;  /* 0x000000010a0e7824 */ /* 0x000fe400078e0a07 */
[----:B------:R-:W-:Y:S02]  /*1530*/  IMAD.MOV.U32 R10, RZ, RZ, RZ ;  /* 0x000000ffff0a7224 */ /* 0x000fe400078e00ff */
[----:B------:R-:W-:-:S06]  /*1540*/  VIADD R11, R14, 0x7fe00000 ;  /* 0x7fe000000e0b7836 */ /* 0x000fcc0000000000 */
[----:B------:R-:W-:-:S10]  /*1550*/  DMUL R6, R18, R10 ;  /* 0x0000000a12067228 */ /* 0x000fd40000000000 */
[----:B------:R-:W-:-:S13]  /*1560*/  FSETP.GTU.AND P0, PT, |R7|, 1.469367938527859385e-39, PT ;  /* 0x001000000700780b */ /* 0x000fda0003f0c200 */
[----:B------:R-:W-:Y:S05]  /*1570*/  @P0 BRA `(.L_x_25) ;  /* 0x0000000000940947 */ /* 0x000fea0003800000 */
[----:B------:R-:W-:Y:S01]  /*1580*/  DFMA R8, R18, -R12, R8 ;  /* 0x8000000c1208722b */ /* 0x000fe20000000008 */
[----:B------:R-:W-:-:S09]  /*1590*/  IMAD.MOV.U32 R10, RZ, RZ, RZ ;  /* 0x000000ffff0a7224 */ /* 0x000fd200078e00ff */
[C---:B------:R-:W-:Y:S02]  /*15a0*/  FSETP.NEU.AND P0, PT, R9.reuse, RZ, PT ;  /* 0x000000ff0900720b */ /* 0x040fe40003f0d000 */
[----:B------:R-:W-:-:S04]  /*15b0*/  LOP3.LUT R13, R9, 0x80000000, R5, 0x48, !PT ;  /* 0x80000000090d7812 */ /* 0x000fc800078e4805 */
[----:B------:R-:W-:-:S07]  /*15c0*/  LOP3.LUT R11, R13, R11, RZ, 0xfc, !PT ;  /* 0x0000000b0d0b7212 */ /* 0x000fce00078efcff */
[----:B------:R-:W-:Y:S05]  /*15d0*/  @!P0 BRA `(.L_x_25) ;  /* 0x00000000007c8947 */ /* 0x000fea0003800000 */
[----:B------:R-:W-:Y:S01]  /*15e0*/  IMAD.MOV R9, RZ, RZ, -R14 ;  /* 0x000000ffff097224 */ /* 0x000fe200078e0a0e */
[----:B------:R-:W-:Y:S01]  /*15f0*/  DMUL.RP R10, R18, R10 ;  /* 0x0000000a120a7228 */ /* 0x000fe20000008000 */
[----:B------:R-:W-:-:S06]  /*1600*/  IMAD.MOV.U32 R8, RZ, RZ, RZ ;  /* 0x000000ffff087224 */ /* 0x000fcc00078e00ff */
[----:B------:R-:W-:-:S03]  /*1610*/  DFMA R8, R6, -R8, R18 ;  /* 0x800000080608722b */ /* 0x000fc60000000012 */
[----:B------:R-:W-:-:S03]  /*1620*/  LOP3.LUT R13, R11, R13, RZ, 0x3c, !PT ;  /* 0x0000000d0b0d7212 */ /* 0x000fc600078e3cff */
[----:B------:R-:W-:-:S04]  /*1630*/  IADD3 R8, PT, PT, -R14, -0x43300000, RZ ;  /* 0xbcd000000e087810 */ /* 0x000fc80007ffe1ff */
[----:B------:R-:W-:-:S04]  /*1640*/  FSETP.NEU.AND P0, PT, |R9|, R8, PT ;  /* 0x000000080900720b */ /* 0x000fc80003f0d200 */
[----:B------:R-:W-:Y:S02]  /*1650*/  FSEL R6, R10, R6, !P0 ;  /* 0x000000060a067208 */ /* 0x000fe40004000000 */
[----:B------:R-:W-:Y:S01]  /*1660*/  FSEL R7, R13, R7, !P0 ;  /* 0x000000070d077208 */ /* 0x000fe20004000000 */
[----:B------:R-:W-:Y:S06]  /*1670*/  BRA `(.L_x_25) ;  /* 0x0000000000547947 */ /* 0x000fec0003800000 */
.L_x_24:
[----:B------:R-:W-:-:S14]  /*1680*/  DSETP.NAN.AND P0, PT, R10, R10, PT ;  /* 0x0000000a0a00722a */ /* 0x000fdc0003f08000 */
[----:B------:R-:W-:Y:S05]  /*1690*/  @P0 BRA `(.L_x_26) ;  /* 0x0000000000440947 */ /* 0x000fea0003800000 */
[----:B------:R-:W-:-:S14]  /*16a0*/  DSETP.NAN.AND P0, PT, R4, R4, PT ;  /* 0x000000040400722a */ /* 0x000fdc0003f08000 */
[----:B------:R-:W-:Y:S05]  /*16b0*/  @P0 BRA `(.L_x_27) ;  /* 0x0000000000300947 */ /* 0x000fea0003800000 */
[----:B------:R-:W-:Y:S01]  /*16c0*/  ISETP.NE.AND P0, PT, R20, R21, PT ;  /* 0x000000151400720c */ /* 0x000fe20003f05270 */
[----:B------:R-:W-:Y:S02]  /*16d0*/  IMAD.MOV.U32 R6, RZ, RZ, 0x0 ;  /* 0x00000000ff067424 */ /* 0x000fe400078e00ff */
[----:B------:R-:W-:-:S10]  /*16e0*/  IMAD.MOV.U32 R7, RZ, RZ, -0x80000 ;  /* 0xfff80000ff077424 */ /* 0x000fd400078e00ff */
[----:B------:R-:W-:Y:S05]  /*16f0*/  @!P0 BRA `(.L_x_25) ;  /* 0x0000000000348947 */ /* 0x000fea0003800000 */
[----:B------:R-:W-:Y:S02]  /*1700*/  ISETP.NE.AND P0, PT, R20, 0x7ff00000, PT ;  /* 0x7ff000001400780c */ /* 0x000fe40003f05270 */
[----:B------:R-:W-:Y:S02]  /*1710*/  LOP3.LUT R7, R11, 0x80000000, R5, 0x48, !PT ;  /* 0x800000000b077812 */ /* 0x000fe400078e4805 */
[----:B------:R-:W-:-:S13]  /*1720*/  ISETP.EQ.OR P0, PT, R21, RZ, !P0 ;  /* 0x000000ff1500720c */ /* 0x000fda0004702670 */
[----:B------:R-:W-:Y:S01]  /*1730*/  @P0 LOP3.LUT R8, R7, 0x7ff00000, RZ, 0xfc, !PT ;  /* 0x7ff0000007080812 */ /* 0x000fe200078efcff */
[----:B------:R-:W-:Y:S02]  /*1740*/  @!P0 IMAD.MOV.U32 R6, RZ, RZ, RZ ;  /* 0x000000ffff068224 */ /* 0x000fe400078e00ff */
[----:B------:R-:W-:Y:S02]  /*1750*/  @P0 IMAD.MOV.U32 R6, RZ, RZ, RZ ;  /* 0x000000ffff060224 */ /* 0x000fe400078e00ff */
[----:B------:R-:W-:Y:S01]  /*1760*/  @P0 IMAD.MOV.U32 R7, RZ, RZ, R8 ;  /* 0x000000ffff070224 */ /* 0x000fe200078e0008 */
[----:B------:R-:W-:Y:S06]  /*1770*/  BRA `(.L_x_25) ;  /* 0x0000000000147947 */ /* 0x000fec0003800000 */
.L_x_27:
[----:B------:R-:W-:Y:S01]  /*1780*/  LOP3.LUT R7, R5, 0x80000, RZ, 0xfc, !PT ;  /* 0x0008000005077812 */ /* 0x000fe200078efcff */
[----:B------:R-:W-:Y:S01]  /*1790*/  IMAD.MOV.U32 R6, RZ, RZ, R4 ;  /* 0x000000ffff067224 */ /* 0x000fe200078e0004 */
[----:B------:R-:W-:Y:S06]  /*17a0*/  BRA `(.L_x_25) ;  /* 0x0000000000087947 */ /* 0x000fec0003800000 */
.L_x_26:
[----:B------:R-:W-:Y:S01]  /*17b0*/  LOP3.LUT R7, R11, 0x80000, RZ, 0xfc, !PT ;  /* 0x000800000b077812 */ /* 0x000fe200078efcff */
[----:B------:R-:W-:-:S07]  /*17c0*/  IMAD.MOV.U32 R6, RZ, RZ, R10 ;  /* 0x000000ffff067224 */ /* 0x000fce00078e000a */
.L_x_25:
[----:B------:R-:W-:Y:S05]  /*17d0*/  BSYNC.RECONVERGENT B2 ;  /* 0x0000000000027941 */ /* 0x000fea0003800200 */
.L_x_23:
[----:B------:R-:W-:Y:S02]  /*17e0*/  IMAD.MOV.U32 R8, RZ, RZ, R6 ;  /* 0x000000ffff087224 */ /* 0x000fe400078e0006 */
[----:B------:R-:W-:Y:S02]  /*17f0*/  IMAD.MOV.U32 R9, RZ, RZ, R7 ;  /* 0x000000ffff097224 */ /* 0x000fe400078e0007 */
[----:B------:R-:W-:Y:S02]  /*1800*/  IMAD.MOV.U32 R6, RZ, RZ, R0 ;  /* 0x000000ffff067224 */ /* 0x000fe400078e0000 */
[----:B------:R-:W-:-:S04]  /*1810*/  IMAD.MOV.U32 R7, RZ, RZ, 0x0 ;  /* 0x00000000ff077424 */ /* 0x000fc800078e00ff */
[----:B------:R-:W-:Y:S05]  /*1820*/  RET.REL.NODEC R6 `(_Z11device_blurPhS_) ;  /* 0xffffffe406f47950 */ /* 0x000fea0003c3ffff */
.L_x_28:
[----:B------:R-:W-:-:S00]  /*1830*/  BRA `(.L_x_28) ;  /* 0xfffffffc00fc7947 */ /* 0x000fc0000383ffff */
[----:B------:R-:W-:-:S00]  /*1840*/  NOP ;  /* 0x0000000000007918 */ /* 0x000fc00000000000 */
        /* <DEDUP_REMOVED lines=11> */
.L_x_29:


//--------------------- .nv.shared._Z11device_blurPhS_ --------------------------
	.section	.nv.shared._Z11device_blurPhS_,"aw",@nobits
	.sectionflags	@""
.nv.shared._Z11device_blurPhS_:
	.zero		2560


//--------------------- .nv.shared.reserved.0     --------------------------
	.section	.nv.shared.reserved.0,"aw",@nobits
	.weak		__nv_reservedSMEM_offset_0_alias
	.size		__nv_reservedSMEM_offset_0_alias, 0, 64
	.other		__nv_reservedSMEM_offset_0_alias,@"STO_CUDA_RESERVED_SHARED STV_DEFAULT"
__nv_reservedSMEM_offset_0_alias:
	.zero		0
	.zero		64


//--------------------- .nv.constant0._Z11device_blurPhS_ --------------------------
	.section	.nv.constant0._Z11device_blurPhS_,"a",@progbits
	.sectionflags	@""
	.align	4
.nv.constant0._Z11device_blurPhS_:
	.zero		912


//--------------------- SYMBOLS --------------------------

	.type		.nv.reservedSmem.offset0,@object
	.size		.nv.reservedSmem.offset0,0x4
	.type		.nv.reservedSmem.cap,@object
	.size		.nv.reservedSmem.cap,0x4
